	.headerflags	@"EF_CUDA_TEXMODE_UNIFIED EF_CUDA_64BIT_ADDRESS EF_CUDA_ACCELERATORS EF_CUDA_SM90 EF_CUDA_VIRTUAL_SM(EF_CUDA_SM90)"
	.elftype	@"ET_EXEC"


//--------------------- .nv.info                  --------------------------
	.section	.nv.info,"",@"SHT_CUDA_INFO"
	.align	4


	//----- nvinfo : EIATTR_REGCOUNT
	.align		4
        /*0000*/ 	.byte	0x04, 0x2f
        /*0002*/ 	.short	(.L_3 - .L_2)
	.align		4
.L_2:
        /*0004*/ 	.word	index@(triton_poi_fused__native_batch_norm_legit_no_training_add_convolution_relu_threshold_backward_1)
        /*0008*/ 	.word	0x0000001c


	//----- nvinfo : EIATTR_MIN_STACK_SIZE
	.align		4
.L_3:
        /*000c*/ 	.byte	0x04, 0x12
        /*000e*/ 	.short	(.L_5 - .L_4)
	.align		4
.L_4:
        /*0010*/ 	.word	index@(triton_poi_fused__native_batch_norm_legit_no_training_add_convolution_relu_threshold_backward_1)
        /*0014*/ 	.word	0x00000000


	//----- nvinfo : EIATTR_FRAME_SIZE
	.align		4
.L_5:
        /*0018*/ 	.byte	0x04, 0x11
        /*001a*/ 	.short	(.L_7 - .L_6)
	.align		4
.L_6:
        /*001c*/ 	.word	index@(triton_poi_fused__native_batch_norm_legit_no_training_add_convolution_relu_threshold_backward_1)
        /*0020*/ 	.word	0x00000000


	//----- nvinfo : EIATTR_MIN_STACK_SIZE
	.align		4
.L_7:
        /*0024*/ 	.byte	0x04, 0x12
        /*0026*/ 	.short	(.L_9 - .L_8)
	.align		4
.L_8:
        /*0028*/ 	.word	index@(triton_poi_fused__native_batch_norm_legit_no_training_add_convolution_relu_threshold_backward_1)
        /*002c*/ 	.word	0x00000000
.L_9:


//--------------------- .nv.info.triton_poi_fused__native_batch_norm_legit_no_training_add_convolution_relu_threshold_backward_1 --------------------------
	.section	.nv.info.triton_poi_fused__native_batch_norm_legit_no_training_add_convolution_relu_threshold_backward_1,"",@"SHT_CUDA_INFO"
	.sectionflags	@""
	.align	4


	//----- nvinfo : EIATTR_CUDA_API_VERSION
	.align		4
        /*0000*/ 	.byte	0x04, 0x37
        /*0002*/ 	.short	(.L_11 - .L_10)
.L_10:
        /*0004*/ 	.word	0x0000007c


	//----- nvinfo : EIATTR_KPARAM_INFO
	.align		4
.L_11:
        /*0008*/ 	.byte	0x04, 0x17
        /*000a*/ 	.short	(.L_13 - .L_12)
.L_12:
        /*000c*/ 	.word	0x00000000
        /*0010*/ 	.short	0x0009
        /*0012*/ 	.short	0x0048
        /*0014*/ 	.byte	0x00, 0xf0, 0x11, 0x00


	//----- nvinfo : EIATTR_KPARAM_INFO
	.align		4
.L_13:
        /*0018*/ 	.byte	0x04, 0x17
        /*001a*/ 	.short	(.L_15 - .L_14)
.L_14:
        /*001c*/ 	.word	0x00000000
        /*0020*/ 	.short	0x0008
        /*0022*/ 	.short	0x0040
        /*0024*/ 	.byte	0x00, 0xf4, 0x21, 0x00


	//----- nvinfo : EIATTR_KPARAM_INFO
	.align		4
.L_15:
        /*0028*/ 	.byte	0x04, 0x17
        /*002a*/ 	.short	(.L_17 - .L_16)
.L_16:
        /*002c*/ 	.word	0x00000000
        /*0030*/ 	.short	0x0007
        /*0032*/ 	.short	0x0038
        /*0034*/ 	.byte	0x00, 0xf4, 0x21, 0x00


	//----- nvinfo : EIATTR_KPARAM_INFO
	.align		4
.L_17:
        /*0038*/ 	.byte	0x04, 0x17
        /*003a*/ 	.short	(.L_19 - .L_18)
.L_18:
        /*003c*/ 	.word	0x00000000
        /*0040*/ 	.short	0x0006
        /*0042*/ 	.short	0x0030
        /*0044*/ 	.byte	0x00, 0xf4, 0x21, 0x00


	//----- nvinfo : EIATTR_KPARAM_INFO
	.align		4
.L_19:
        /*0048*/ 	.byte	0x04, 0x17
        /*004a*/ 	.short	(.L_21 - .L_20)
.L_20:
        /*004c*/ 	.word	0x00000000
        /*0050*/ 	.short	0x0005
        /*0052*/ 	.short	0x0028
        /*0054*/ 	.byte	0x00, 0xf4, 0x21, 0x00


	//----- nvinfo : EIATTR_KPARAM_INFO
	.align		4
.L_21:
        /*0058*/ 	.byte	0x04, 0x17
        /*005a*/ 	.short	(.L_23 - .L_22)
.L_22:
        /*005c*/ 	.word	0x00000000
        /*0060*/ 	.short	0x0004
        /*0062*/ 	.short	0x0020
        /*0064*/ 	.byte	0x00, 0xf4, 0x21, 0x00


	//----- nvinfo : EIATTR_KPARAM_INFO
	.align		4
.L_23:
        /*0068*/ 	.byte	0x04, 0x17
        /*006a*/ 	.short	(.L_25 - .L_24)
.L_24:
        /*006c*/ 	.word	0x00000000
        /*0070*/ 	.short	0x0003
        /*0072*/ 	.short	0x0018
        /*0074*/ 	.byte	0x00, 0xf4, 0x21, 0x00


	//----- nvinfo : EIATTR_KPARAM_INFO
	.align		4
.L_25:
        /*0078*/ 	.byte	0x04, 0x17
        /*007a*/ 	.short	(.L_27 - .L_26)
.L_26:
        /*007c*/ 	.word	0x00000000
        /*0080*/ 	.short	0x0002
        /*0082*/ 	.short	0x0010
        /*0084*/ 	.byte	0x00, 0xf4, 0x21, 0x00


	//----- nvinfo : EIATTR_KPARAM_INFO
	.align		4
.L_27:
        /*0088*/ 	.byte	0x04, 0x17
        /*008a*/ 	.short	(.L_29 - .L_28)
.L_28:
        /*008c*/ 	.word	0x00000000
        /*0090*/ 	.short	0x0001
        /*0092*/ 	.short	0x0008
        /*0094*/ 	.byte	0x00, 0xf4, 0x21, 0x00


	//----- nvinfo : EIATTR_KPARAM_INFO
	.align		4
.L_29:
        /*0098*/ 	.byte	0x04, 0x17
        /*009a*/ 	.short	(.L_31 - .L_30)
.L_30:
        /*009c*/ 	.word	0x00000000
        /*00a0*/ 	.short	0x0000
        /*00a2*/ 	.short	0x0000
        /*00a4*/ 	.byte	0x00, 0xf4, 0x21, 0x00


	//----- nvinfo : EIATTR_SPARSE_MMA_MASK
	.align		4
.L_31:
        /*00a8*/ 	.byte	0x03, 0x50
        /*00aa*/ 	.short	0x0000


	//----- nvinfo : EIATTR_MAXREG_COUNT
	.align		4
        /*00ac*/ 	.byte	0x03, 0x1b
        /*00ae*/ 	.short	0x00ff


	//----- nvinfo : EIATTR_EXIT_INSTR_OFFSETS
	.align		4
        /*00b0*/ 	.byte	0x04, 0x1c
        /*00b2*/ 	.short	(.L_33 - .L_32)


	//   ....[0]....
.L_32:
        /*00b4*/ 	.word	0x00000600


	//   ....[1]....
        /*00b8*/ 	.word	0x00000620


	//----- nvinfo : EIATTR_REQNTID
	.align		4
.L_33:
        /*00bc*/ 	.byte	0x04, 0x10
        /*00be*/ 	.short	(.L_35 - .L_34)
.L_34:
        /*00c0*/ 	.word	0x00000080
        /*00c4*/ 	.word	0x00000001
        /*00c8*/ 	.word	0x00000001


	//----- nvinfo : EIATTR_CBANK_PARAM_SIZE
	.align		4
.L_35:
        /*00cc*/ 	.byte	0x03, 0x19
        /*00ce*/ 	.short	0x004c


	//----- nvinfo : EIATTR_PARAM_CBANK
	.align		4
        /*00d0*/ 	.byte	0x04, 0x0a
        /*00d2*/ 	.short	(.L_37 - .L_36)
	.align		4
.L_36:
        /*00d4*/ 	.word	index@(.nv.constant0.triton_poi_fused__native_batch_norm_legit_no_training_add_convolution_relu_threshold_backward_1)
        /*00d8*/ 	.short	0x0210
        /*00da*/ 	.short	0x004c


	//----- nvinfo : EIATTR_SW_WAR
	.align		4
.L_37:
        /*00dc*/ 	.byte	0x04, 0x36
        /*00de*/ 	.short	(.L_39 - .L_38)
.L_38:
        /*00e0*/ 	.word	0x00000008
.L_39:


//--------------------- .nv.callgraph             --------------------------
	.section	.nv.callgraph,"",@"SHT_CUDA_CALLGRAPH"
	.align	4
	.sectionentsize	8
	.align		4
        /*0000*/ 	.word	0x00000000
	.align		4
        /*0004*/ 	.word	0xffffffff
	.align		4
        /*0008*/ 	.word	0x00000000
	.align		4
        /*000c*/ 	.word	0xfffffffe
	.align		4
        /*0010*/ 	.word	0x00000000
	.align		4
        /*0014*/ 	.word	0xfffffffd
	.align		4
        /*0018*/ 	.word	0x00000000
	.align		4
        /*001c*/ 	.word	0xfffffffc


//--------------------- .nv.constant4             --------------------------
	.section	.nv.constant4,"a",@progbits
	.align	8
	.align		8
.nv.constant4:
        /*0000*/ 	.dword	_$_str
	.align		8
        /*0008*/ 	.dword	_$_str_$_2


//--------------------- .text.triton_poi_fused__native_batch_norm_legit_no_training_add_convolution_relu_threshold_backward_1 --------------------------
	.section	.text.triton_poi_fused__native_batch_norm_legit_no_training_add_convolution_relu_threshold_backward_1,"ax",@progbits
	.align	128
        .global         triton_poi_fused__native_batch_norm_legit_no_training_add_convolution_relu_threshold_backward_1
        .type           triton_poi_fused__native_batch_norm_legit_no_training_add_convolution_relu_threshold_backward_1,@function
        .size           triton_poi_fused__native_batch_norm_legit_no_training_add_convolution_relu_threshold_backward_1,(.L_x_1 - triton_poi_fused__native_batch_norm_legit_no_training_add_convolution_relu_threshold_backward_1)
        .other          triton_poi_fused__native_batch_norm_legit_no_training_add_convolution_relu_threshold_backward_1,@"STO_CUDA_ENTRY STV_DEFAULT"
triton_poi_fused__native_batch_norm_legit_no_training_add_convolution_relu_threshold_backward_1:
.text.triton_poi_fused__native_batch_norm_legit_no_training_add_convolution_relu_threshold_backward_1:
[----:B------:R-:W0:Y:S01]  /*0000*/  LDC R1, c[0x0][0x28] ;  /* 0x00000a00ff017b82 */ /* 0x000e220000000800 */
[----:B------:R-:W1:Y:S07]  /*0010*/  S2R R0, SR_TID.X ;  /* 0x0000000000007919 */ /* 0x000e6e0000002100 */
[----:B------:R-:W2:Y:S01]  /*0020*/  LDC.64 R2, c[0x0][0x228] ;  /* 0x00008a00ff027b82 */ /* 0x000ea20000000a00 */
[----:B------:R-:W-:Y:S01]  /*0030*/  IMAD.MOV.U32 R10, RZ, RZ, RZ ;  /* 0x000000ffff0a7224 */ /* 0x000fe200078e00ff */
[----:B------:R-:W-:Y:S01]  /*0040*/  ULDC.64 UR4, c[0x0][0x208] ;  /* 0x0000820000047ab9 */ /* 0x000fe20000000a00 */
[----:B------:R-:W3:Y:S05]  /*0050*/  S2R R11, SR_CTAID.X ;  /* 0x00000000000b7919 */ /* 0x000eea0000002500 */
[----:B------:R-:W4:Y:S08]  /*0060*/  LDC.64 R18, c[0x0][0x218] ;  /* 0x00008600ff127b82 */ /* 0x000f300000000a00 */
[----:B------:R-:W5:Y:S08]  /*0070*/  LDC.64 R20, c[0x0][0x220] ;  /* 0x00008800ff147b82 */ /* 0x000f700000000a00 */
[----:B------:R-:W2:Y:S08]  /*0080*/  LDC.64 R12, c[0x0][0x230] ;  /* 0x00008c00ff0c7b82 */ /* 0x000eb00000000a00 */
[----:B------:R-:W4:Y:S01]  /*0090*/  LDC.64 R8, c[0x0][0x238] ;  /* 0x00008e00ff087b82 */ /* 0x000f220000000a00 */
[----:B-1----:R-:W-:Y:S01]  /*00a0*/  IMAD.SHL.U32 R0, R0, 0x2, RZ ;  /* 0x0000000200007824 */ /* 0x002fe200078e00ff */
[----:B------:R-:W-:-:S02]  /*00b0*/  CS2R R14, SRZ ;  /* 0x00000000000e7805 */ /* 0x000fc4000001ff00 */
[----:B---3--:R-:W-:Y:S02]  /*00c0*/  SHF.R.S32.HI R4, RZ, 0x17, R11 ;  /* 0x00000017ff047819 */ /* 0x008fe4000001140b */
[----:B------:R-:W-:Y:S02]  /*00d0*/  CS2R R6, SRZ ;  /* 0x0000000000067805 */ /* 0x000fe4000001ff00 */
[----:B------:R-:W-:Y:S02]  /*00e0*/  CS2R R16, SRZ ;  /* 0x0000000000107805 */ /* 0x000fe4000001ff00 */
[----:B------:R-:W-:Y:S02]  /*00f0*/  LOP3.LUT R0, R0, 0xfe, RZ, 0xc0, !PT ;  /* 0x000000fe00007812 */ /* 0x000fe400078ec0ff */
[----:B------:R-:W-:Y:S02]  /*0100*/  CS2R R24, SRZ ;  /* 0x0000000000187805 */ /* 0x000fe4000001ff00 */
[----:B------:R-:W-:Y:S01]  /*0110*/  SGXT R4, R4, 0x1 ;  /* 0x000000010404781a */ /* 0x000fe20000000200 */
[----:B------:R-:W-:Y:S01]  /*0120*/  ULDC.64 UR6, c[0x0][0x250] ;  /* 0x0000940000067ab9 */ /* 0x000fe20000000a00 */
[----:B------:R-:W-:-:S04]  /*0130*/  LEA R11, R11, R0, 0x8 ;  /* 0x000000000b0b7211 */ /* 0x000fc800078e40ff */
[----:B------:R-:W-:Y:S02]  /*0140*/  LEA.HI R4, R4, R11, RZ, 0x4 ;  /* 0x0000000b04047211 */ /* 0x000fe400078f20ff */
[----:B------:R-:W-:Y:S02]  /*0150*/  ISETP.GE.AND P0, PT, R11, 0x100, PT ;  /* 0x000001000b00780c */ /* 0x000fe40003f06270 */
[----:B------:R-:W-:-:S04]  /*0160*/  SHF.R.S32.HI R4, RZ, 0x4, R4 ;  /* 0x00000004ff047819 */ /* 0x000fc80000011404 */
[----:B------:R-:W-:-:S04]  /*0170*/  LEA.HI R0, R4, R4, RZ, 0x2 ;  /* 0x0000000404007211 */ /* 0x000fc800078f10ff */
[----:B------:R-:W-:Y:S01]  /*0180*/  LOP3.LUT R23, R0, 0xfffffffc, RZ, 0xc0, !PT ;  /* 0xfffffffc00177812 */ /* 0x000fe200078ec0ff */
[----:B------:R-:W-:-:S04]  /*0190*/  HFMA2.MMA R0, -RZ, RZ, 0, 0 ;  /* 0x00000000ff007435 */ /* 0x000fc800000001ff */
[----:B------:R-:W-:Y:S02]  /*01a0*/  IMAD.IADD R23, R4, 0x1, -R23 ;  /* 0x0000000104177824 */ /* 0x000fe400078e0a17 */
[----:B------:R-:W1:Y:S02]  /*01b0*/  LDC.64 R4, c[0x0][0x210] ;  /* 0x00008400ff047b82 */ /* 0x000e640000000a00 */
[----:B--2---:R-:W-:-:S05]  /*01c0*/  IMAD.WIDE R2, R23, 0x4, R2 ;  /* 0x0000000417027825 */ /* 0x004fca00078e0202 */
[----:B------:R-:W2:Y:S04]  /*01d0*/  @!P0 LDG.E.EL R0, desc[UR4][R2.64] ;  /* 0x0000000402008981 */ /* 0x000ea8000c2e1900 */
[----:B------:R1:W3:Y:S01]  /*01e0*/  @!P0 LDG.E.EL R10, desc[UR4][R2.64] ;  /* 0x00000004020a8981 */ /* 0x0002e2000c2e1900 */
[----:B----4-:R-:W-:-:S04]  /*01f0*/  IMAD.WIDE R18, R23, 0x4, R18 ;  /* 0x0000000417127825 */ /* 0x010fc800078e0212 */
[----:B-----5:R-:W-:Y:S01]  /*0200*/  IMAD.WIDE R20, R23, 0x4, R20 ;  /* 0x0000000417147825 */ /* 0x020fe200078e0214 */
[----:B------:R-:W4:Y:S04]  /*0210*/  @!P0 LDG.E.EL R15, desc[UR4][R18.64] ;  /* 0x00000004120f8981 */ /* 0x000f28000c2e1900 */
[----:B------:R5:W4:Y:S01]  /*0220*/  @!P0 LDG.E.EL R14, desc[UR4][R18.64] ;  /* 0x00000004120e8981 */ /* 0x000b22000c2e1900 */
[----:B-1----:R-:W-:-:S03]  /*0230*/  IMAD.WIDE R2, R11, 0x4, R4 ;  /* 0x000000040b027825 */ /* 0x002fc600078e0204 */
[----:B------:R-:W4:Y:S01]  /*0240*/  @!P0 LDG.E.EL R17, desc[UR4][R20.64] ;  /* 0x0000000414118981 */ /* 0x000f22000c2e1900 */
[----:B------:R-:W1:Y:S03]  /*0250*/  LDC.64 R4, c[0x0][0x240] ;  /* 0x00009000ff047b82 */ /* 0x000e660000000a00 */
[----:B------:R-:W4:Y:S01]  /*0260*/  @!P0 LDG.E.64 R6, desc[UR4][R2.64] ;  /* 0x0000000402068981 */ /* 0x000f22000c1e1b00 */
[----:B0-----:R-:W-:-:S03]  /*0270*/  IMAD.WIDE R12, R23, 0x4, R12 ;  /* 0x00000004170c7825 */ /* 0x001fc600078e020c */
[----:B------:R-:W4:Y:S01]  /*0280*/  @!P0 LDG.E.EL R16, desc[UR4][R20.64] ;  /* 0x0000000414108981 */ /* 0x000f22000c2e1900 */
[----:B------:R-:W-:Y:S01]  /*0290*/  IMAD.WIDE R8, R23, 0x4, R8 ;  /* 0x0000000417087825 */ /* 0x000fe200078e0208 */
[----:B------:R-:W-:Y:S02]  /*02a0*/  CS2R R22, SRZ ;  /* 0x0000000000167805 */ /* 0x000fe4000001ff00 */
[----:B------:R-:W4:Y:S04]  /*02b0*/  @!P0 LDG.E.EL R24, desc[UR4][R12.64] ;  /* 0x000000040c188981 */ /* 0x000f28000c2e1900 */
[----:B------:R-:W4:Y:S04]  /*02c0*/  @!P0 LDG.E.EL R23, desc[UR4][R8.64] ;  /* 0x0000000408178981 */ /* 0x000f28000c2e1900 */
[----:B------:R-:W4:Y:S04]  /*02d0*/  @!P0 LDG.E.EL R25, desc[UR4][R12.64] ;  /* 0x000000040c198981 */ /* 0x000f28000c2e1900 */
[----:B------:R-:W4:Y:S01]  /*02e0*/  @!P0 LDG.E.EL R22, desc[UR4][R8.64] ;  /* 0x0000000408168981 */ /* 0x000f22000c2e1900 */
[----:B-----5:R-:W-:Y:S01]  /*02f0*/  CS2R R18, SRZ ;  /* 0x0000000000127805 */ /* 0x020fe2000001ff00 */
[----:B-1----:R-:W-:-:S05]  /*0300*/  IMAD.WIDE R4, R11, 0x4, R4 ;  /* 0x000000040b047825 */ /* 0x002fca00078e0204 */
[----:B------:R0:W5:Y:S02]  /*0310*/  @!P0 LDG.E.64 R18, desc[UR4][R4.64] ;  /* 0x0000000404128981 */ /* 0x000164000c1e1b00 */
[----:B0-----:R-:W-:Y:S01]  /*0320*/  MOV R4, 0x3e800000 ;  /* 0x3e80000000047802 */ /* 0x001fe20000000f00 */
[----:B--2---:R-:W-:Y:S01]  /*0330*/  FADD R0, R0, 9.9999997473787516356e-06 ;  /* 0x3727c5ac00007421 */ /* 0x004fe20000000000 */
[----:B---3--:R-:W-:-:S03]  /*0340*/  FADD R10, R10, 9.9999997473787516356e-06 ;  /* 0x3727c5ac0a0a7421 */ /* 0x008fc60000000000 */
[----:B------:R-:W0:Y:S08]  /*0350*/  MUFU.SQRT R20, R0 ;  /* 0x0000000000147308 */ /* 0x000e300000002000 */
[----:B------:R-:W1:Y:S01]  /*0360*/  MUFU.SQRT R21, R10 ;  /* 0x0000000a00157308 */ /* 0x000e620000002000 */
[C---:B0-----:R-:W-:Y:S02]  /*0370*/  FSETP.GT.AND P1, PT, R20.reuse, 8.50705917302346158658e+37, PT ;  /* 0x7e8000001400780b */ /* 0x041fe40003f24000 */
[----:B------:R-:W-:-:S02]  /*0380*/  FSETP.GEU.AND P3, PT, R20, 1.175494350822287508e-38, PT ;  /* 0x008000001400780b */ /* 0x000fc40003f6e000 */
[C---:B-1----:R-:W-:Y:S02]  /*0390*/  FSETP.GT.AND P2, PT, R21.reuse, 8.50705917302346158658e+37, PT ;  /* 0x7e8000001500780b */ /* 0x042fe40003f44000 */
[----:B------:R-:W-:-:S07]  /*03a0*/  FSETP.GEU.AND P4, PT, R21, 1.175494350822287508e-38, PT ;  /* 0x008000001500780b */ /* 0x000fce0003f8e000 */
[----:B------:R-:W-:-:S04]  /*03b0*/  @P1 FMUL R20, R20, 0.25 ;  /* 0x3e80000014141820 */ /* 0x000fc80000400000 */
[----:B------:R-:W-:Y:S01]  /*03c0*/  @!P3 FMUL R20, R20, 16777216 ;  /* 0x4b8000001414b820 */ /* 0x000fe20000400000 */
[----:B------:R-:W-:-:S04]  /*03d0*/  @P2 FMUL R21, R21, 0.25 ;  /* 0x3e80000015152820 */ /* 0x000fc80000400000 */
[----:B------:R-:W-:Y:S01]  /*03e0*/  @!P4 FMUL R21, R21, 16777216 ;  /* 0x4b8000001515c820 */ /* 0x000fe20000400000 */
[----:B------:R-:W0:Y:S01]  /*03f0*/  MUFU.RCP R20, R20 ;  /* 0x0000001400147308 */ /* 0x000e220000001000 */
[C---:B------:R-:W-:Y:S02]  /*0400*/  FSEL R5, R4.reuse, 1, P1 ;  /* 0x3f80000004057808 */ /* 0x040fe40000800000 */
[----:B------:R-:W-:-:S05]  /*0410*/  FSEL R4, R4, 1, P2 ;  /* 0x3f80000004047808 */ /* 0x000fca0001000000 */
[----:B------:R-:W1:Y:S01]  /*0420*/  MUFU.RCP R21, R21 ;  /* 0x0000001500157308 */ /* 0x000e620000001000 */
[----:B------:R-:W-:Y:S01]  /*0430*/  @!P3 FMUL R5, R5, 16777216 ;  /* 0x4b8000000505b820 */ /* 0x000fe20000400000 */
[----:B------:R-:W-:Y:S01]  /*0440*/  @!P4 FMUL R4, R4, 16777216 ;  /* 0x4b8000000404c820 */ /* 0x000fe20000400000 */
[----:B----4-:R-:W-:Y:S01]  /*0450*/  FADD R6, R15, R6 ;  /* 0x000000060f067221 */ /* 0x010fe20000000000 */
[----:B------:R-:W-:Y:S01]  /*0460*/  FADD R7, R14, R7 ;  /* 0x000000070e077221 */ /* 0x000fe20000000000 */
[----:B0-----:R-:W-:Y:S02]  /*0470*/  FMUL R0, R20, R5 ;  /* 0x0000000514007220 */ /* 0x001fe40000400000 */
[----:B------:R-:W-:Y:S01]  /*0480*/  FADD R17, R6, -R17 ;  /* 0x8000001106117221 */ /* 0x000fe20000000000 */
[----:B------:R-:W-:Y:S01]  /*0490*/  FADD R9, R7, -R16 ;  /* 0x8000001007097221 */ /* 0x000fe20000000000 */
[----:B-1----:R-:W-:Y:S02]  /*04a0*/  FMUL R8, R21, R4 ;  /* 0x0000000415087220 */ /* 0x002fe40000400000 */
[----:B------:R-:W0:Y:S01]  /*04b0*/  LDC.64 R4, c[0x0][0x248] ;  /* 0x00009200ff047b82 */ /* 0x000e220000000a00 */
[----:B------:R-:W-:Y:S01]  /*04c0*/  FMUL R0, R0, R17 ;  /* 0x0000001100007220 */ /* 0x000fe20000400000 */
[----:B------:R-:W-:-:S03]  /*04d0*/  FMUL R9, R8, R9 ;  /* 0x0000000908097220 */ /* 0x000fc60000400000 */
[----:B------:R-:W-:Y:S01]  /*04e0*/  FFMA R0, R0, R24, R23 ;  /* 0x0000001800007223 */ /* 0x000fe20000000017 */
[----:B------:R-:W-:-:S04]  /*04f0*/  FFMA R9, R9, R25, R22 ;  /* 0x0000001909097223 */ /* 0x000fc80000000016 */
[C---:B------:R-:W-:Y:S02]  /*0500*/  FSETP.GEU.AND P1, PT, R0.reuse, RZ, PT ;  /* 0x000000ff0000720b */ /* 0x040fe40003f2e000 */
[C---:B------:R-:W-:Y:S02]  /*0510*/  FSETP.GEU.AND P2, PT, R9.reuse, RZ, PT ;  /* 0x000000ff0900720b */ /* 0x040fe40003f4e000 */
[----:B------:R-:W-:Y:S02]  /*0520*/  FSEL R13, R0, RZ, P1 ;  /* 0x000000ff000d7208 */ /* 0x000fe40000800000 */
[----:B------:R-:W-:Y:S02]  /*0530*/  FSEL R0, R9, RZ, P2 ;  /* 0x000000ff09007208 */ /* 0x000fe40001000000 */
[C---:B------:R-:W-:Y:S01]  /*0540*/  FSETP.GTU.AND P3, PT, R13.reuse, RZ, PT ;  /* 0x000000ff0d00720b */ /* 0x040fe20003f6c000 */
[----:B-----5:R-:W-:Y:S01]  /*0550*/  FADD R18, R13, R18 ;  /* 0x000000120d127221 */ /* 0x020fe20000000000 */
[C---:B------:R-:W-:Y:S01]  /*0560*/  FSETP.GTU.AND P2, PT, R0.reuse, RZ, PT ;  /* 0x000000ff0000720b */ /* 0x040fe20003f4c000 */
[----:B------:R-:W-:Y:S01]  /*0570*/  FADD R19, R0, R19 ;  /* 0x0000001300137221 */ /* 0x000fe20000000000 */
[----:B------:R-:W-:Y:S01]  /*0580*/  IADD3 R8, P1, R11, UR6, RZ ;  /* 0x000000060b087c10 */ /* 0x000fe2000ff3e0ff */
[----:B0-----:R-:W-:Y:S01]  /*0590*/  IMAD.WIDE R4, R11, 0x4, R4 ;  /* 0x000000040b047825 */ /* 0x001fe200078e0204 */
[----:B------:R-:W-:Y:S01]  /*05a0*/  SEL R13, RZ, 0x100, P2 ;  /* 0x00000100ff0d7807 */ /* 0x000fe20001000000 */
[----:B------:R0:W-:Y:S01]  /*05b0*/  @!P0 STG.E.64 desc[UR4][R2.64], R6 ;  /* 0x0000000602008986 */ /* 0x0001e2000c101b04 */
[----:B------:R-:W-:-:S02]  /*05c0*/  SEL R0, RZ, 0x1, P3 ;  /* 0x00000001ff007807 */ /* 0x000fc40001800000 */
[----:B------:R-:W-:Y:S01]  /*05d0*/  LEA.HI.X.SX32 R9, R11, UR7, 0x1, P1 ;  /* 0x000000070b097c11 */ /* 0x000fe200088f0eff */
[----:B------:R0:W-:Y:S02]  /*05e0*/  @!P0 STG.E.64 desc[UR4][R4.64], R18 ;  /* 0x0000001204008986 */ /* 0x0001e4000c101b04 */
[----:B------:R-:W-:Y:S01]  /*05f0*/  IMAD.IADD R13, R0, 0x1, R13 ;  /* 0x00000001000d7824 */ /* 0x000fe200078e020d */
[----:B0-----:R-:W-:Y:S06]  /*0600*/  @P0 EXIT ;  /* 0x000000000000094d */ /* 0x001fec0003800000 */
[----:B------:R-:W-:Y:S01]  /*0610*/  STG.E.U16 desc[UR4][R8.64], R13 ;  /* 0x0000000d08007986 */ /* 0x000fe2000c101504 */
[----:B------:R-:W-:Y:S05]  /*0620*/  EXIT ;  /* 0x000000000000794d */ /* 0x000fea0003800000 */
.L_x_0:
[----:B------:R-:W-:-:S00]  /*0630*/  BRA `(.L_x_0) ;  /* 0xfffffffc00fc7947 */ /* 0x000fc0000383ffff */
[----:B------:R-:W-:-:S00]  /*0640*/  NOP ;  /* 0x0000000000007918 */ /* 0x000fc00000000000 */
        /* <DEDUP_REMOVED lines=11> */
.L_x_1:


//--------------------- .nv.global.init           --------------------------
	.section	.nv.global.init,"aw",@progbits
.nv.global.init:
	.type		_$_str,@object
	.size		_$_str,(_$_str_$_2 - _$_str)
_$_str:
        /*0000*/ 	.byte	0x5f, 0x5f, 0x43, 0x55, 0x44, 0x41, 0x5f, 0x46, 0x54, 0x5a, 0x00
	.type		_$_str_$_2,@object
	.size		_$_str_$_2,(.L_1 - _$_str_$_2)
_$_str_$_2:
        /*000b*/ 	.byte	0x5f, 0x5f, 0x43, 0x55, 0x44, 0x41, 0x5f, 0x50, 0x52, 0x45, 0x43, 0x5f, 0x53, 0x51, 0x52, 0x54
        /*001b*/ 	.byte	0x00
.L_1:


//--------------------- .nv.constant0.triton_poi_fused__native_batch_norm_legit_no_training_add_convolution_relu_threshold_backward_1 --------------------------
	.section	.nv.constant0.triton_poi_fused__native_batch_norm_legit_no_training_add_convolution_relu_threshold_backward_1,"a",@progbits
	.sectionflags	@""
	.align	4
.nv.constant0.triton_poi_fused__native_batch_norm_legit_no_training_add_convolution_relu_threshold_backward_1:
	.zero		604
